//
// Generated by NVIDIA NVVM Compiler
//
// Compiler Build ID: CL-36424714
// Cuda compilation tools, release 13.0, V13.0.88
// Based on NVVM 20.0.0
//

.version 9.0
.target sm_100
.address_size 64

	// .globl	fused_dl_csum_kernel0
// _ZZN34_INTERNAL_14632b21_4_k_cu_cf9745de36_GLOBAL__N__14632b21_4_k_cu_cf9745de8CSumSyncIiLi1ELi8ELi5EEEvPT_E5value has been demoted
// _ZZN34_INTERNAL_14632b21_4_k_cu_cf9745de36_GLOBAL__N__14632b21_4_k_cu_cf9745de16csum_device_funcIiLi256EEEvPT_iiiiS3_iiE8last_sum_$_0 has been demoted

.visible .entry fused_dl_csum_kernel0(
	.param .u64 .ptr .align 1 fused_dl_csum_kernel0_param_0,
	.param .u32 fused_dl_csum_kernel0_param_1,
	.param .u32 fused_dl_csum_kernel0_param_2,
	.param .u32 fused_dl_csum_kernel0_param_3,
	.param .u32 fused_dl_csum_kernel0_param_4,
	.param .u64 .ptr .align 1 fused_dl_csum_kernel0_param_5,
	.param .u32 fused_dl_csum_kernel0_param_6,
	.param .u32 fused_dl_csum_kernel0_param_7,
	.param .u32 fused_dl_csum_kernel0_param_8,
	.param .u32 fused_dl_csum_kernel0_param_9
)
{
	.reg .pred 	%p<43>;
	.reg .b32 	%r<115>;
	.reg .b64 	%rd<9>;
	// demoted variable
	.shared .align 4 .b8 _ZZN34_INTERNAL_14632b21_4_k_cu_cf9745de36_GLOBAL__N__14632b21_4_k_cu_cf9745de8CSumSyncIiLi1ELi8ELi5EEEvPT_E5value[32];
	// demoted variable
	.shared .align 4 .u32 _ZZN34_INTERNAL_14632b21_4_k_cu_cf9745de36_GLOBAL__N__14632b21_4_k_cu_cf9745de16csum_device_funcIiLi256EEEvPT_iiiiS3_iiE8last_sum_$_0;
	ld.param.u64 	%rd3, [fused_dl_csum_kernel0_param_0];
	ld.param.u32 	%r35, [fused_dl_csum_kernel0_param_2];
	ld.param.u32 	%r36, [fused_dl_csum_kernel0_param_3];
	ld.param.u32 	%r37, [fused_dl_csum_kernel0_param_4];
	ld.param.u64 	%rd4, [fused_dl_csum_kernel0_param_5];
	ld.param.u32 	%r38, [fused_dl_csum_kernel0_param_8];
	ld.param.u32 	%r39, [fused_dl_csum_kernel0_param_9];
	mov.u32 	%r1, %tid.x;
	setp.ne.s32 	%p1, %r1, 255;
	@%p1 bra 	$L__BB0_2;
	mov.b32 	%r40, 0;
	st.shared.u32 	[_ZZN34_INTERNAL_14632b21_4_k_cu_cf9745de36_GLOBAL__N__14632b21_4_k_cu_cf9745de16csum_device_funcIiLi256EEEvPT_iiiiS3_iiE8last_sum_$_0], %r40;
$L__BB0_2:
	setp.lt.s32 	%p2, %r35, 1;
	@%p2 bra 	$L__BB0_19;
	add.s32 	%r42, %r35, 255;
	shr.u32 	%r43, %r42, 8;
	mov.u32 	%r44, %ctaid.x;
	mul.lo.s32 	%r45, %r36, %r44;
	and.b32  	%r2, %r1, 31;
	shr.u32 	%r46, %r1, 3;
	and.b32  	%r47, %r46, 124;
	mov.u32 	%r48, _ZZN34_INTERNAL_14632b21_4_k_cu_cf9745de36_GLOBAL__N__14632b21_4_k_cu_cf9745de8CSumSyncIiLi1ELi8ELi5EEEvPT_E5value;
	add.s32 	%r3, %r48, %r47;
	shl.b32 	%r49, %r1, 2;
	add.s32 	%r4, %r48, %r49;
	and.b32  	%r5, %r1, 7;
	mul.lo.s32 	%r50, %r38, %r44;
	and.b32  	%r6, %r1, 1;
	and.b32  	%r7, %r1, 3;
	and.b32  	%r8, %r1, 15;
	and.b32  	%r51, %r1, 16;
	or.b32  	%r9, %r51, 7;
	and.b32  	%r52, %r1, 24;
	or.b32  	%r10, %r52, 3;
	and.b32  	%r53, %r1, 28;
	or.b32  	%r11, %r53, 1;
	and.b32  	%r54, %r1, 4;
	or.b32  	%r12, %r54, 1;
	neg.s32 	%r110, %r43;
	mad.lo.s32 	%r108, %r1, %r37, %r45;
	shl.b32 	%r15, %r37, 8;
	mad.lo.s32 	%r107, %r1, %r39, %r50;
	shl.b32 	%r17, %r39, 8;
	cvta.to.global.u64 	%rd1, %rd3;
	cvta.to.global.u64 	%rd2, %rd4;
	mov.u32 	%r109, %r1;
$L__BB0_4:
	setp.ge.s32 	%p3, %r109, %r35;
	mov.b32 	%r112, 0;
	@%p3 bra 	$L__BB0_6;
	mul.wide.s32 	%rd5, %r108, 4;
	add.s64 	%rd6, %rd1, %rd5;
	ld.global.nc.u32 	%r112, [%rd6];
$L__BB0_6:
	setp.eq.s32 	%p4, %r2, %r11;
	setp.lt.u32 	%p5, %r2, 4;
	setp.eq.s32 	%p6, %r2, %r10;
	setp.lt.u32 	%p7, %r2, 8;
	setp.eq.s32 	%p8, %r2, %r9;
	setp.lt.u32 	%p9, %r2, 16;
	setp.eq.s32 	%p10, %r8, 15;
	setp.eq.s32 	%p11, %r5, 7;
	setp.eq.s32 	%p12, %r7, 3;
	setp.eq.s32 	%p13, %r6, 0;
	setp.ne.s32 	%p14, %r2, 31;
	setp.eq.s32 	%p15, %r2, 31;
	shfl.sync.up.b32	%r56|%p16, %r112, 1, 0, -1;
	selp.b32 	%r57, 0, %r56, %p13;
	add.s32 	%r58, %r112, %r57;
	shfl.sync.up.b32	%r59|%p17, %r58, 2, 0, -1;
	selp.b32 	%r60, %r59, 0, %p12;
	add.s32 	%r61, %r58, %r60;
	shfl.sync.up.b32	%r62|%p18, %r61, 4, 0, -1;
	selp.b32 	%r63, %r62, 0, %p11;
	add.s32 	%r64, %r61, %r63;
	shfl.sync.up.b32	%r65|%p19, %r64, 8, 0, -1;
	selp.b32 	%r66, %r65, 0, %p10;
	add.s32 	%r67, %r64, %r66;
	shfl.sync.up.b32	%r68|%p20, %r67, 16, 0, -1;
	selp.b32 	%r69, %r68, 0, %p15;
	add.s32 	%r70, %r67, %r69;
	shfl.sync.up.b32	%r71|%p21, %r70, 8, 0, -1;
	selp.b32 	%r72, %r71, 0, %p8;
	selp.b32 	%r73, 0, %r72, %p9;
	add.s32 	%r74, %r70, %r73;
	shfl.sync.up.b32	%r75|%p22, %r74, 4, 0, -1;
	selp.b32 	%r76, %r75, 0, %p6;
	selp.b32 	%r77, 0, %r76, %p7;
	add.s32 	%r78, %r74, %r77;
	shfl.sync.up.b32	%r79|%p23, %r78, 2, 0, -1;
	selp.b32 	%r80, %r79, 0, %p4;
	selp.b32 	%r81, 0, %r80, %p5;
	add.s32 	%r82, %r78, %r81;
	shfl.sync.up.b32	%r83|%p24, %r82, 1, 0, -1;
	setp.gt.u32 	%p25, %r2, 1;
	selp.b32 	%r84, %r83, 0, %p25;
	selp.b32 	%r85, %r84, 0, %p13;
	add.s32 	%r114, %r82, %r85;
	@%p14 bra 	$L__BB0_8;
	st.shared.u32 	[%r3], %r114;
$L__BB0_8:
	setp.gt.u32 	%p26, %r1, 7;
	bar.sync 	0;
	@%p26 bra 	$L__BB0_10;
	ld.shared.u32 	%r113, [%r4];
$L__BB0_10:
	setp.eq.s32 	%p27, %r5, %r12;
	setp.lt.u32 	%p28, %r5, 4;
	setp.eq.s32 	%p29, %r5, 7;
	setp.eq.s32 	%p30, %r7, 3;
	setp.eq.s32 	%p31, %r6, 0;
	setp.gt.u32 	%p32, %r1, 7;
	shfl.sync.up.b32	%r86|%p33, %r113, 1, 6144, -1;
	selp.b32 	%r87, 0, %r86, %p31;
	add.s32 	%r88, %r113, %r87;
	shfl.sync.up.b32	%r89|%p34, %r88, 2, 6144, -1;
	selp.b32 	%r90, %r89, 0, %p30;
	add.s32 	%r91, %r88, %r90;
	shfl.sync.up.b32	%r92|%p35, %r91, 4, 6144, -1;
	selp.b32 	%r93, %r92, 0, %p29;
	add.s32 	%r94, %r91, %r93;
	shfl.sync.up.b32	%r95|%p36, %r94, 2, 6144, -1;
	selp.b32 	%r96, %r95, 0, %p27;
	selp.b32 	%r97, 0, %r96, %p28;
	add.s32 	%r98, %r94, %r97;
	shfl.sync.up.b32	%r99|%p37, %r98, 1, 6144, -1;
	setp.gt.u32 	%p38, %r5, 1;
	selp.b32 	%r100, %r99, 0, %p38;
	selp.b32 	%r101, %r100, 0, %p31;
	add.s32 	%r113, %r98, %r101;
	@%p32 bra 	$L__BB0_12;
	st.shared.u32 	[%r4], %r113;
$L__BB0_12:
	setp.lt.u32 	%p39, %r1, 32;
	bar.sync 	0;
	@%p39 bra 	$L__BB0_14;
	ld.shared.u32 	%r102, [%r3+-4];
	add.s32 	%r114, %r102, %r114;
$L__BB0_14:
	setp.ge.u32 	%p40, %r109, %r35;
	@%p40 bra 	$L__BB0_16;
	ld.shared.u32 	%r103, [_ZZN34_INTERNAL_14632b21_4_k_cu_cf9745de36_GLOBAL__N__14632b21_4_k_cu_cf9745de16csum_device_funcIiLi256EEEvPT_iiiiS3_iiE8last_sum_$_0];
	add.s32 	%r104, %r103, %r114;
	mul.wide.s32 	%rd7, %r107, 4;
	add.s64 	%rd8, %rd2, %rd7;
	st.global.u32 	[%rd8], %r104;
$L__BB0_16:
	setp.ne.s32 	%p41, %r1, 255;
	bar.sync 	0;
	@%p41 bra 	$L__BB0_18;
	ld.shared.u32 	%r105, [_ZZN34_INTERNAL_14632b21_4_k_cu_cf9745de36_GLOBAL__N__14632b21_4_k_cu_cf9745de16csum_device_funcIiLi256EEEvPT_iiiiS3_iiE8last_sum_$_0];
	add.s32 	%r106, %r105, %r114;
	st.shared.u32 	[_ZZN34_INTERNAL_14632b21_4_k_cu_cf9745de36_GLOBAL__N__14632b21_4_k_cu_cf9745de16csum_device_funcIiLi256EEEvPT_iiiiS3_iiE8last_sum_$_0], %r106;
$L__BB0_18:
	add.s32 	%r110, %r110, 1;
	setp.ne.s32 	%p42, %r110, 0;
	add.s32 	%r109, %r109, 256;
	add.s32 	%r108, %r108, %r15;
	add.s32 	%r107, %r107, %r17;
	@%p42 bra 	$L__BB0_4;
$L__BB0_19:
	ret;

}


// ===== COMPILED SASS (sm_100) =====

	.target	sm_100

	.elftype	@"ET_EXEC"


//--------------------- .note.nv.tkinfo           --------------------------
	.section	.note.nv.tkinfo,"",@"SHT_NOTE"
	.sectionflags	@"SHF_NOTE_NV_TKINFO"
	.tkinfo
        /*0018*/ 	.word	0x00000002
        /*0030*/ 	.string	""
        /*0030*/ 	.string	"ptxas"
        /*0030*/ 	.string	"Cuda compilation tools, release 13.0, V13.0.88"
        /*0030*/ 	.string	"Build cuda_13.0.r13.0/compiler.36424714_0"
        /*0030*/ 	.string	"-arch sm_100 -m 64 "



//--------------------- .note.nv.cuinfo           --------------------------
	.section	.note.nv.cuinfo,"",@"SHT_NOTE"
	.sectionflags	@"SHF_NOTE_NV_CUINFO"
        /*0018*/ 	.short	0x0002
        /*001a*/ 	.short	0x0064
        /*001c*/ 	.short	0x0082
	.zero		2


//--------------------- .nv.info                  --------------------------
	.section	.nv.info,"",@"SHT_CUDA_INFO"
	.align	4


	//----- nvinfo : EIATTR_REGCOUNT
	.align		4
        /*0000*/ 	.byte	0x04, 0x2f
        /*0002*/ 	.short	(.L_1 - .L_0)
	.align		4
.L_0:
        /*0004*/ 	.word	index@(fused_dl_csum_kernel0)
        /*0008*/ 	.word	0x0000001c


	//----- nvinfo : EIATTR_FRAME_SIZE
	.align		4
.L_1:
        /*000c*/ 	.byte	0x04, 0x11
        /*000e*/ 	.short	(.L_3 - .L_2)
	.align		4
.L_2:
        /*0010*/ 	.word	index@(fused_dl_csum_kernel0)
        /*0014*/ 	.word	0x00000000


	//----- nvinfo : EIATTR_MIN_STACK_SIZE
	.align		4
.L_3:
        /*0018*/ 	.byte	0x04, 0x12
        /*001a*/ 	.short	(.L_5 - .L_4)
	.align		4
.L_4:
        /*001c*/ 	.word	index@(fused_dl_csum_kernel0)
        /*0020*/ 	.word	0x00000000
.L_5:


//--------------------- .nv.compat                --------------------------
	.section	.nv.compat,"",@"SHT_CUDA_COMPAT_INFO"
	.align	4
        /*0000*/ 	.byte	0x02, 0x09, 0x00, 0x00, 0x02, 0x02, 0x01, 0x00, 0x02, 0x05, 0x05, 0x00, 0x03, 0x07, 0x01, 0x01
        /*0010*/ 	.byte	0x02, 0x03, 0x00, 0x00, 0x02, 0x06, 0x01, 0x00, 0x04, 0x0b, 0x08, 0x00, 0x09, 0x00, 0x00, 0x00
        /*0020*/ 	.byte	0x00, 0x00, 0x00, 0x00


//--------------------- .nv.info.fused_dl_csum_kernel0 --------------------------
	.section	.nv.info.fused_dl_csum_kernel0,"",@"SHT_CUDA_INFO"
	.sectionflags	@""
	.align	4


	//----- nvinfo : EIATTR_CUDA_API_VERSION
	.align		4
        /*0000*/ 	.byte	0x04, 0x37
        /*0002*/ 	.short	(.L_7 - .L_6)
.L_6:
        /*0004*/ 	.word	0x00000082


	//----- nvinfo : EIATTR_KPARAM_INFO
	.align		4
.L_7:
        /*0008*/ 	.byte	0x04, 0x17
        /*000a*/ 	.short	(.L_9 - .L_8)
.L_8:
        /*000c*/ 	.word	0x00000000
        /*0010*/ 	.short	0x0009
        /*0012*/ 	.short	0x002c
        /*0014*/ 	.byte	0x00, 0xf0, 0x11, 0x00


	//----- nvinfo : EIATTR_KPARAM_INFO
	.align		4
.L_9:
        /*0018*/ 	.byte	0x04, 0x17
        /*001a*/ 	.short	(.L_11 - .L_10)
.L_10:
        /*001c*/ 	.word	0x00000000
        /*0020*/ 	.short	0x0008
        /*0022*/ 	.short	0x0028
        /*0024*/ 	.byte	0x00, 0xf0, 0x11, 0x00


	//----- nvinfo : EIATTR_KPARAM_INFO
	.align		4
.L_11:
        /*0028*/ 	.byte	0x04, 0x17
        /*002a*/ 	.short	(.L_13 - .L_12)
.L_12:
        /*002c*/ 	.word	0x00000000
        /*0030*/ 	.short	0x0007
        /*0032*/ 	.short	0x0024
        /*0034*/ 	.byte	0x00, 0xf0, 0x11, 0x00


	//----- nvinfo : EIATTR_KPARAM_INFO
	.align		4
.L_13:
        /*0038*/ 	.byte	0x04, 0x17
        /*003a*/ 	.short	(.L_15 - .L_14)
.L_14:
        /*003c*/ 	.word	0x00000000
        /*0040*/ 	.short	0x0006
        /*0042*/ 	.short	0x0020
        /*0044*/ 	.byte	0x00, 0xf0, 0x11, 0x00


	//----- nvinfo : EIATTR_KPARAM_INFO
	.align		4
.L_15:
        /*0048*/ 	.byte	0x04, 0x17
        /*004a*/ 	.short	(.L_17 - .L_16)
.L_16:
        /*004c*/ 	.word	0x00000000
        /*0050*/ 	.short	0x0005
        /*0052*/ 	.short	0x0018
        /*0054*/ 	.byte	0x00, 0xf5, 0x21, 0x00


	//----- nvinfo : EIATTR_KPARAM_INFO
	.align		4
.L_17:
        /*0058*/ 	.byte	0x04, 0x17
        /*005a*/ 	.short	(.L_19 - .L_18)
.L_18:
        /*005c*/ 	.word	0x00000000
        /*0060*/ 	.short	0x0004
        /*0062*/ 	.short	0x0014
        /*0064*/ 	.byte	0x00, 0xf0, 0x11, 0x00


	//----- nvinfo : EIATTR_KPARAM_INFO
	.align		4
.L_19:
        /*0068*/ 	.byte	0x04, 0x17
        /*006a*/ 	.short	(.L_21 - .L_20)
.L_20:
        /*006c*/ 	.word	0x00000000
        /*0070*/ 	.short	0x0003
        /*0072*/ 	.short	0x0010
        /*0074*/ 	.byte	0x00, 0xf0, 0x11, 0x00


	//----- nvinfo : EIATTR_KPARAM_INFO
	.align		4
.L_21:
        /*0078*/ 	.byte	0x04, 0x17
        /*007a*/ 	.short	(.L_23 - .L_22)
.L_22:
        /*007c*/ 	.word	0x00000000
        /*0080*/ 	.short	0x0002
        /*0082*/ 	.short	0x000c
        /*0084*/ 	.byte	0x00, 0xf0, 0x11, 0x00


	//----- nvinfo : EIATTR_KPARAM_INFO
	.align		4
.L_23:
        /*0088*/ 	.byte	0x04, 0x17
        /*008a*/ 	.short	(.L_25 - .L_24)
.L_24:
        /*008c*/ 	.word	0x00000000
        /*0090*/ 	.short	0x0001
        /*0092*/ 	.short	0x0008
        /*0094*/ 	.byte	0x00, 0xf0, 0x11, 0x00


	//----- nvinfo : EIATTR_KPARAM_INFO
	.align		4
.L_25:
        /*0098*/ 	.byte	0x04, 0x17
        /*009a*/ 	.short	(.L_27 - .L_26)
.L_26:
        /*009c*/ 	.word	0x00000000
        /*00a0*/ 	.short	0x0000
        /*00a2*/ 	.short	0x0000
        /*00a4*/ 	.byte	0x00, 0xf5, 0x21, 0x00


	//----- nvinfo : EIATTR_SPARSE_MMA_MASK
	.align		4
.L_27:
        /*00a8*/ 	.byte	0x03, 0x50
        /*00aa*/ 	.short	0x0000


	//----- nvinfo : EIATTR_MAXREG_COUNT
	.align		4
        /*00ac*/ 	.byte	0x03, 0x1b
        /*00ae*/ 	.short	0x00ff


	//----- nvinfo : EIATTR_NUM_BARRIERS
	.align		4
        /*00b0*/ 	.byte	0x02, 0x4c
        /*00b2*/ 	.byte	0x01
	.zero		1


	//----- nvinfo : EIATTR_MERCURY_ISA_VERSION
	.align		4
        /*00b4*/ 	.byte	0x03, 0x5f
        /*00b6*/ 	.short	0x0101


	//----- nvinfo : EIATTR_COOP_GROUP_MASK_REGIDS
	.align		4
        /*00b8*/ 	.byte	0x04, 0x29
        /*00ba*/ 	.short	(.L_29 - .L_28)


	//   ....[0]....
.L_28:
        /*00bc*/ 	.word	0xffffffff


	//   ....[1]....
        /*00c0*/ 	.word	0xffffffff


	//   ....[2]....
        /*00c4*/ 	.word	0xffffffff


	//   ....[3]....
        /*00c8*/ 	.word	0xffffffff


	//   ....[4]....
        /*00cc*/ 	.word	0xffffffff


	//   ....[5]....
        /*00d0*/ 	.word	0xffffffff


	//   ....[6]....
        /*00d4*/ 	.word	0xffffffff


	//   ....[7]....
        /*00d8*/ 	.word	0xffffffff


	//   ....[8]....
        /*00dc*/ 	.word	0xffffffff


	//   ....[9]....
        /*00e0*/ 	.word	0xffffffff


	//   ....[10]....
        /*00e4*/ 	.word	0xffffffff


	//   ....[11]....
        /*00e8*/ 	.word	0xffffffff


	//   ....[12]....
        /*00ec*/ 	.word	0xffffffff


	//   ....[13]....
        /*00f0*/ 	.word	0xffffffff


	//----- nvinfo : EIATTR_COOP_GROUP_INSTR_OFFSETS
	.align		4
.L_29:
        /*00f4*/ 	.byte	0x04, 0x28
        /*00f6*/ 	.short	(.L_31 - .L_30)


	//   ....[0]....
.L_30:
        /*00f8*/ 	.word	0x00000370


	//   ....[1]....
        /*00fc*/ 	.word	0x000003a0


	//   ....[2]....
        /*0100*/ 	.word	0x000003d0


	//   ....[3]....
        /*0104*/ 	.word	0x00000400


	//   ....[4]....
        /*0108*/ 	.word	0x00000440


	//   ....[5]....
        /*010c*/ 	.word	0x00000480


	//   ....[6]....
        /*0110*/ 	.word	0x000004e0


	//   ....[7]....
        /*0114*/ 	.word	0x00000540


	//   ....[8]....
        /*0118*/ 	.word	0x000005a0


	//   ....[9]....
        /*011c*/ 	.word	0x00000620


	//   ....[10]....
        /*0120*/ 	.word	0x00000650


	//   ....[11]....
        /*0124*/ 	.word	0x00000690


	//   ....[12]....
        /*0128*/ 	.word	0x000006d0


	//   ....[13]....
        /*012c*/ 	.word	0x00000740


	//----- nvinfo : EIATTR_VRC_CTA_INIT_COUNT
	.align		4
.L_31:
        /*0130*/ 	.byte	0x02, 0x4a
	.zero		1
	.zero		1


	//----- nvinfo : EIATTR_EXIT_INSTR_OFFSETS
	.align		4
        /*0134*/ 	.byte	0x04, 0x1c
        /*0136*/ 	.short	(.L_33 - .L_32)


	//   ....[0]....
.L_32:
        /*0138*/ 	.word	0x00000090


	//   ....[1]....
        /*013c*/ 	.word	0x00000910


	//----- nvinfo : EIATTR_CBANK_PARAM_SIZE
	.align		4
.L_33:
        /*0140*/ 	.byte	0x03, 0x19
        /*0142*/ 	.short	0x0030


	//----- nvinfo : EIATTR_PARAM_CBANK
	.align		4
        /*0144*/ 	.byte	0x04, 0x0a
        /*0146*/ 	.short	(.L_35 - .L_34)
	.align		4
.L_34:
        /*0148*/ 	.word	index@(.nv.constant0.fused_dl_csum_kernel0)
        /*014c*/ 	.short	0x0380
        /*014e*/ 	.short	0x0030


	//----- nvinfo : EIATTR_SW_WAR
	.align		4
.L_35:
        /*0150*/ 	.byte	0x04, 0x36
        /*0152*/ 	.short	(.L_37 - .L_36)
.L_36:
        /*0154*/ 	.word	0x00000008
.L_37:


//--------------------- .nv.callgraph             --------------------------
	.section	.nv.callgraph,"",@"SHT_CUDA_CALLGRAPH"
	.align	4
	.sectionentsize	8
	.align		4
        /*0000*/ 	.word	0x00000000
	.align		4
        /*0004*/ 	.word	0xffffffff
	.align		4
        /*0008*/ 	.word	0x00000000
	.align		4
        /*000c*/ 	.word	0xfffffffe
	.align		4
        /*0010*/ 	.word	0x00000000
	.align		4
        /*0014*/ 	.word	0xfffffffd
	.align		4
        /*0018*/ 	.word	0x00000000
	.align		4
        /*001c*/ 	.word	0xfffffffc


//--------------------- .text.fused_dl_csum_kernel0 --------------------------
	.section	.text.fused_dl_csum_kernel0,"ax",@progbits
	.align	128
        .global         fused_dl_csum_kernel0
        .type           fused_dl_csum_kernel0,@function
        .size           fused_dl_csum_kernel0,(.L_x_2 - fused_dl_csum_kernel0)
        .other          fused_dl_csum_kernel0,@"STO_CUDA_ENTRY STV_DEFAULT"
fused_dl_csum_kernel0:
.text.fused_dl_csum_kernel0:
[----:B------:R-:W-:Y:S01]  /*0000*/  LDC R1, c[0x0][0x37c] ;  /* 0x0000df00ff017b82 */ /* 0x000fe20000000800 */
[----:B------:R-:W0:Y:S07]  /*0010*/  S2R R0, SR_TID.X ;  /* 0x0000000000007919 */ /* 0x000e2e0000002100 */
[----:B------:R-:W1:Y:S02]  /*0020*/  LDC R4, c[0x0][0x38c] ;  /* 0x0000e300ff047b82 */ /* 0x000e640000000800 */
[----:B-1----:R-:W-:-:S02]  /*0030*/  ISETP.GE.AND P1, PT, R4, 0x1, PT ;  /* 0x000000010400780c */ /* 0x002fc40003f26270 */
[----:B0-----:R-:W-:-:S13]  /*0040*/  ISETP.NE.AND P0, PT, R0, 0xff, PT ;  /* 0x000000ff0000780c */ /* 0x001fda0003f05270 */
[----:B------:R-:W0:Y:S01]  /*0050*/  @!P0 S2R R3, SR_CgaCtaId ;  /* 0x0000000000038919 */ /* 0x000e220000008800 */
[----:B------:R-:W-:-:S04]  /*0060*/  @!P0 MOV R2, 0x400 ;  /* 0x0000040000028802 */ /* 0x000fc80000000f00 */
[----:B0-----:R-:W-:-:S05]  /*0070*/  @!P0 LEA R2, R3, R2, 0x18 ;  /* 0x0000000203028211 */ /* 0x001fca00078ec0ff */
[----:B------:R0:W-:Y:S01]  /*0080*/  @!P0 STS [R2+0x20], RZ ;  /* 0x000020ff02008388 */ /* 0x0001e20000000800 */
[----:B------:R-:W-:Y:S05]  /*0090*/  @!P1 EXIT ;  /* 0x000000000000994d */ /* 0x000fea0003800000 */
[----:B------:R-:W1:Y:S01]  /*00a0*/  S2UR UR4, SR_CTAID.X ;  /* 0x00000000000479c3 */ /* 0x000e620000002500 */
[----:B------:R-:W-:Y:S01]  /*00b0*/  SHF.R.U32.HI R10, RZ, 0x3, R0 ;  /* 0x00000003ff0a7819 */ /* 0x000fe20000011600 */
[----:B------:R-:W2:Y:S01]  /*00c0*/  LDCU.64 UR6, c[0x0][0x358] ;  /* 0x00006b00ff0677ac */ /* 0x000ea20008000a00 */
[C---:B------:R-:W-:Y:S02]  /*00d0*/  LOP3.LUT R11, R0.reuse, 0x10, RZ, 0xc0, !PT ;  /* 0x00000010000b7812 */ /* 0x040fe400078ec0ff */
[C---:B------:R-:W-:Y:S01]  /*00e0*/  LOP3.LUT R13, R0.reuse, 0x18, RZ, 0xc0, !PT ;  /* 0x00000018000d7812 */ /* 0x040fe200078ec0ff */
[----:B------:R-:W3:Y:S01]  /*00f0*/  LDCU UR8, c[0x0][0x38c] ;  /* 0x00007180ff0877ac */ /* 0x000ee20008000800 */
[C---:B------:R-:W-:Y:S01]  /*0100*/  LOP3.LUT R15, R0.reuse, 0x1c, RZ, 0xc0, !PT ;  /* 0x0000001c000f7812 */ /* 0x040fe200078ec0ff */
[----:B------:R-:W1:Y:S01]  /*0110*/  LDC.64 R6, c[0x0][0x3a8] ;  /* 0x0000ea00ff067b82 */ /* 0x000e620000000a00 */
[C---:B------:R-:W-:Y:S02]  /*0120*/  LOP3.LUT R12, R0.reuse, 0x4, RZ, 0xc0, !PT ;  /* 0x00000004000c7812 */ /* 0x040fe400078ec0ff */
[----:B------:R-:W-:-:S02]  /*0130*/  LOP3.LUT R5, R0, 0x7, RZ, 0xc0, !PT ;  /* 0x0000000700057812 */ /* 0x000fc400078ec0ff */
[C---:B------:R-:W-:Y:S02]  /*0140*/  LOP3.LUT R21, R0.reuse, 0x1, RZ, 0xc0, !PT ;  /* 0x0000000100157812 */ /* 0x040fe400078ec0ff */
[C---:B------:R-:W-:Y:S01]  /*0150*/  LOP3.LUT R20, R0.reuse, 0x3, RZ, 0xc0, !PT ;  /* 0x0000000300147812 */ /* 0x040fe200078ec0ff */
[----:B0-----:R-:W0:Y:S01]  /*0160*/  LDC.64 R2, c[0x0][0x390] ;  /* 0x0000e400ff027b82 */ /* 0x001e220000000a00 */
[----:B------:R-:W-:Y:S02]  /*0170*/  LOP3.LUT R18, R0, 0xf, RZ, 0xc0, !PT ;  /* 0x0000000f00127812 */ /* 0x000fe400078ec0ff */
[----:B------:R-:W-:Y:S02]  /*0180*/  LOP3.LUT R10, R10, 0x7c, RZ, 0xc0, !PT ;  /* 0x0000007c0a0a7812 */ /* 0x000fe400078ec0ff */
[----:B------:R-:W-:Y:S02]  /*0190*/  LOP3.LUT R11, R11, 0x7, RZ, 0xfc, !PT ;  /* 0x000000070b0b7812 */ /* 0x000fe400078efcff */
[----:B------:R-:W-:Y:S01]  /*01a0*/  LOP3.LUT R13, R13, 0x3, RZ, 0xfc, !PT ;  /* 0x000000030d0d7812 */ /* 0x000fe200078efcff */
[----:B------:R-:W4:Y:S01]  /*01b0*/  S2UR UR5, SR_CgaCtaId ;  /* 0x00000000000579c3 */ /* 0x000f220000008800 */
[----:B------:R-:W-:-:S02]  /*01c0*/  LOP3.LUT R15, R15, 0x1, RZ, 0xfc, !PT ;  /* 0x000000010f0f7812 */ /* 0x000fc400078efcff */
[----:B------:R-:W-:Y:S01]  /*01d0*/  LOP3.LUT R12, R12, 0x1, RZ, 0xfc, !PT ;  /* 0x000000010c0c7812 */ /* 0x000fe200078efcff */
[----:B-1----:R-:W-:Y:S01]  /*01e0*/  IMAD R9, R6, UR4, RZ ;  /* 0x0000000406097c24 */ /* 0x002fe2000f8e02ff */
[----:B------:R-:W-:-:S03]  /*01f0*/  LOP3.LUT R6, R0, 0x1f, RZ, 0xc0, !PT ;  /* 0x0000001f00067812 */ /* 0x000fc600078ec0ff */
[----:B------:R-:W-:Y:S02]  /*0200*/  IMAD R9, R0, R7, R9 ;  /* 0x0000000700097224 */ /* 0x000fe400078e0209 */
[----:B------:R-:W1:Y:S01]  /*0210*/  LDC R7, c[0x0][0x394] ;  /* 0x0000e500ff077b82 */ /* 0x000e620000000800 */
[----:B0-----:R-:W-:Y:S01]  /*0220*/  IMAD R8, R2, UR4, RZ ;  /* 0x0000000402087c24 */ /* 0x001fe2000f8e02ff */
[----:B------:R-:W-:Y:S01]  /*0230*/  UMOV UR4, 0x400 ;  /* 0x0000040000047882 */ /* 0x000fe20000000000 */
[----:B------:R-:W-:Y:S02]  /*0240*/  VIADD R2, R4, 0xff ;  /* 0x000000ff04027836 */ /* 0x000fe40000000000 */
[----:B------:R-:W-:Y:S02]  /*0250*/  IMAD R8, R0, R3, R8 ;  /* 0x0000000300087224 */ /* 0x000fe400078e0208 */
[----:B------:R-:W-:Y:S01]  /*0260*/  IMAD.MOV.U32 R4, RZ, RZ, R0 ;  /* 0x000000ffff047224 */ /* 0x000fe200078e0000 */
[----:B------:R-:W-:Y:S01]  /*0270*/  SHF.R.U32.HI R2, RZ, 0x8, R2 ;  /* 0x00000008ff027819 */ /* 0x000fe20000011602 */
[----:B----4-:R-:W-:-:S04]  /*0280*/  ULEA UR4, UR5, UR4, 0x18 ;  /* 0x0000000405047291 */ /* 0x010fc8000f8ec0ff */
[----:B------:R-:W-:Y:S02]  /*0290*/  IMAD.MOV R14, RZ, RZ, -R2 ;  /* 0x000000ffff0e7224 */ /* 0x000fe400078e0a02 */
[----:B--23--:R-:W-:-:S07]  /*02a0*/  LEA R16, R0, UR4, 0x2 ;  /* 0x0000000400107c11 */ /* 0x00cfce000f8e10ff */
.L_x_0:
[----:B------:R-:W-:Y:S01]  /*02b0*/  ISETP.GE.AND P0, PT, R4, UR8, PT ;  /* 0x0000000804007c0c */ /* 0x000fe2000bf06270 */
[----:B------:R-:W-:-:S12]  /*02c0*/  IMAD.MOV.U32 R19, RZ, RZ, RZ ;  /* 0x000000ffff137224 */ /* 0x000fd800078e00ff */
[----:B------:R-:W0:Y:S02]  /*02d0*/  @!P0 LDC.64 R2, c[0x0][0x380] ;  /* 0x0000e000ff028b82 */ /* 0x000e240000000a00 */
[----:B0-----:R-:W-:-:S05]  /*02e0*/  @!P0 IMAD.WIDE R2, R8, 0x4, R2 ;  /* 0x0000000408028825 */ /* 0x001fca00078e0202 */
[----:B------:R-:W2:Y:S01]  /*02f0*/  @!P0 LDG.E.CONSTANT R19, desc[UR6][R2.64] ;  /* 0x0000000602138981 */ /* 0x000ea2000c1e9900 */
[----:B------:R-:W-:Y:S01]  /*0300*/  ISETP.NE.AND P0, PT, R21, RZ, PT ;  /* 0x000000ff1500720c */ /* 0x000fe20003f05270 */
[----:B------:R-:W-:Y:S01]  /*0310*/  VIADD R14, R14, 0x1 ;  /* 0x000000010e0e7836 */ /* 0x000fe20000000000 */
[----:B------:R-:W-:Y:S01]  /*0320*/  ISETP.NE.AND P3, PT, R20, 0x3, PT ;  /* 0x000000031400780c */ /* 0x000fe20003f65270 */
[----:B-1----:R-:W-:Y:S01]  /*0330*/  IMAD R8, R7, 0x100, R8 ;  /* 0x0000010007087824 */ /* 0x002fe200078e0208 */
[----:B------:R-:W-:Y:S02]  /*0340*/  ISETP.NE.AND P2, PT, R5, 0x7, PT ;  /* 0x000000070500780c */ /* 0x000fe40003f45270 */
[----:B------:R-:W-:Y:S02]  /*0350*/  ISETP.NE.AND P1, PT, R18, 0xf, PT ;  /* 0x0000000f1200780c */ /* 0x000fe40003f25270 */
[----:B------:R-:W-:Y:S01]  /*0360*/  ISETP.GE.U32.AND P4, PT, R6, 0x10, PT ;  /* 0x000000100600780c */ /* 0x000fe20003f86070 */
[----:B--2---:R-:W0:Y:S02]  /*0370*/  SHFL.UP PT, R22, R19, 0x1, RZ ;  /* 0x0420000013167989 */ /* 0x004e2400000e00ff */
[----:B0-----:R-:W-:-:S05]  /*0380*/  SEL R22, R22, RZ, P0 ;  /* 0x000000ff16167207 */ /* 0x001fca0000000000 */
[----:B------:R-:W-:-:S05]  /*0390*/  IMAD.IADD R22, R22, 0x1, R19 ;  /* 0x0000000116167824 */ /* 0x000fca00078e0213 */
[----:B------:R-:W0:Y:S02]  /*03a0*/  SHFL.UP PT, R23, R22, 0x2, RZ ;  /* 0x0440000016177989 */ /* 0x000e2400000e00ff */
[----:B0-----:R-:W-:-:S05]  /*03b0*/  SEL R23, R23, RZ, !P3 ;  /* 0x000000ff17177207 */ /* 0x001fca0005800000 */
[----:B------:R-:W-:-:S05]  /*03c0*/  IMAD.IADD R23, R22, 0x1, R23 ;  /* 0x0000000116177824 */ /* 0x000fca00078e0217 */
[----:B------:R-:W0:Y:S02]  /*03d0*/  SHFL.UP PT, R24, R23, 0x4, RZ ;  /* 0x0480000017187989 */ /* 0x000e2400000e00ff */
[----:B0-----:R-:W-:-:S05]  /*03e0*/  SEL R24, R24, RZ, !P2 ;  /* 0x000000ff18187207 */ /* 0x001fca0005000000 */
[----:B------:R-:W-:-:S05]  /*03f0*/  IMAD.IADD R24, R23, 0x1, R24 ;  /* 0x0000000117187824 */ /* 0x000fca00078e0218 */
[----:B------:R-:W0:Y:S02]  /*0400*/  SHFL.UP PT, R2, R24, 0x8, RZ ;  /* 0x0500000018027989 */ /* 0x000e2400000e00ff */
[----:B0-----:R-:W-:Y:S02]  /*0410*/  SEL R3, R2, RZ, !P1 ;  /* 0x000000ff02037207 */ /* 0x001fe40004800000 */
[----:B------:R-:W-:-:S03]  /*0420*/  ISETP.NE.AND P1, PT, R6, 0x1f, PT ;  /* 0x0000001f0600780c */ /* 0x000fc60003f25270 */
[----:B------:R-:W-:-:S05]  /*0430*/  IMAD.IADD R3, R24, 0x1, R3 ;  /* 0x0000000118037824 */ /* 0x000fca00078e0203 */
[----:B------:R-:W0:Y:S02]  /*0440*/  SHFL.UP PT, R2, R3, 0x10, RZ ;  /* 0x0600000003027989 */ /* 0x000e2400000e00ff */
[----:B0-----:R-:W-:Y:S02]  /*0450*/  SEL R2, R2, RZ, !P1 ;  /* 0x000000ff02027207 */ /* 0x001fe40004800000 */
[----:B------:R-:W-:-:S03]  /*0460*/  ISETP.NE.AND P1, PT, R6, R11, PT ;  /* 0x0000000b0600720c */ /* 0x000fc60003f25270 */
[----:B------:R-:W-:-:S05]  /*0470*/  IMAD.IADD R2, R3, 0x1, R2 ;  /* 0x0000000103027824 */ /* 0x000fca00078e0202 */
[----:B------:R-:W0:Y:S02]  /*0480*/  SHFL.UP PT, R19, R2, 0x8, RZ ;  /* 0x0500000002137989 */ /* 0x000e2400000e00ff */
[----:B0-----:R-:W-:Y:S02]  /*0490*/  SEL R19, R19, RZ, !P1 ;  /* 0x000000ff13137207 */ /* 0x001fe40004800000 */
[C---:B------:R-:W-:Y:S02]  /*04a0*/  ISETP.NE.AND P1, PT, R6.reuse, R13, PT ;  /* 0x0000000d0600720c */ /* 0x040fe40003f25270 */
[----:B------:R-:W-:Y:S02]  /*04b0*/  SEL R19, R19, RZ, P4 ;  /* 0x000000ff13137207 */ /* 0x000fe40002000000 */
[----:B------:R-:W-:-:S03]  /*04c0*/  ISETP.GE.U32.AND P4, PT, R6, 0x8, PT ;  /* 0x000000080600780c */ /* 0x000fc60003f86070 */
[----:B------:R-:W-:-:S05]  /*04d0*/  IMAD.IADD R19, R2, 0x1, R19 ;  /* 0x0000000102137824 */ /* 0x000fca00078e0213 */
[----:B------:R-:W0:Y:S02]  /*04e0*/  SHFL.UP PT, R22, R19, 0x4, RZ ;  /* 0x0480000013167989 */ /* 0x000e2400000e00ff */
[----:B0-----:R-:W-:Y:S02]  /*04f0*/  SEL R22, R22, RZ, !P1 ;  /* 0x000000ff16167207 */ /* 0x001fe40004800000 */
[----:B------:R-:W-:Y:S02]  /*0500*/  ISETP.NE.AND P1, PT, R6, R15, PT ;  /* 0x0000000f0600720c */ /* 0x000fe40003f25270 */
[----:B------:R-:W-:Y:S02]  /*0510*/  SEL R22, R22, RZ, P4 ;  /* 0x000000ff16167207 */ /* 0x000fe40002000000 */
[----:B------:R-:W-:-:S03]  /*0520*/  ISETP.GE.U32.AND P4, PT, R6, 0x4, PT ;  /* 0x000000040600780c */ /* 0x000fc60003f86070 */
[----:B------:R-:W-:-:S05]  /*0530*/  IMAD.IADD R22, R19, 0x1, R22 ;  /* 0x0000000113167824 */ /* 0x000fca00078e0216 */
[----:B------:R-:W0:Y:S02]  /*0540*/  SHFL.UP PT, R2, R22, 0x2, RZ ;  /* 0x0440000016027989 */ /* 0x000e2400000e00ff */
[----:B0-----:R-:W-:Y:S02]  /*0550*/  SEL R2, R2, RZ, !P1 ;  /* 0x000000ff02027207 */ /* 0x001fe40004800000 */
[----:B------:R-:W-:Y:S02]  /*0560*/  ISETP.GT.U32.AND P1, PT, R6, 0x1, PT ;  /* 0x000000010600780c */ /* 0x000fe40003f24070 */
[----:B------:R-:W-:Y:S02]  /*0570*/  SEL R3, R2, RZ, P4 ;  /* 0x000000ff02037207 */ /* 0x000fe40002000000 */
[----:B------:R-:W-:-:S03]  /*0580*/  ISETP.NE.AND P4, PT, R6, 0x1f, PT ;  /* 0x0000001f0600780c */ /* 0x000fc60003f85270 */
[----:B------:R-:W-:-:S05]  /*0590*/  IMAD.IADD R3, R22, 0x1, R3 ;  /* 0x0000000116037824 */ /* 0x000fca00078e0203 */
[----:B------:R-:W0:Y:S02]  /*05a0*/  SHFL.UP PT, R2, R3, 0x1, RZ ;  /* 0x0420000003027989 */ /* 0x000e2400000e00ff */
[----:B0-----:R-:W-:Y:S02]  /*05b0*/  SEL R2, R2, RZ, P1 ;  /* 0x000000ff02027207 */ /* 0x001fe40000800000 */
[----:B------:R-:W-:Y:S02]  /*05c0*/  ISETP.GT.U32.AND P1, PT, R0, 0x7, PT ;  /* 0x000000070000780c */ /* 0x000fe40003f24070 */
[----:B------:R-:W-:-:S05]  /*05d0*/  SEL R2, R2, RZ, !P0 ;  /* 0x000000ff02027207 */ /* 0x000fca0004000000 */
[----:B------:R-:W-:-:S05]  /*05e0*/  IMAD.IADD R19, R3, 0x1, R2 ;  /* 0x0000000103137824 */ /* 0x000fca00078e0202 */
[----:B------:R-:W-:Y:S01]  /*05f0*/  @!P4 STS [R10+UR4], R19 ;  /* 0x000000130a00c988 */ /* 0x000fe20008000804 */
[----:B------:R-:W-:Y:S06]  /*0600*/  BAR.SYNC.DEFER_BLOCKING 0x0 ;  /* 0x0000000000007b1d */ /* 0x000fec0000010000 */
[----:B------:R-:W0:Y:S04]  /*0610*/  @!P1 LDS R17, [R16] ;  /* 0x0000000010119984 */ /* 0x000e280000000800 */
[----:B0-----:R-:W0:Y:S02]  /*0620*/  SHFL.UP PT, R2, R17, 0x1, 0x1800 ;  /* 0x0438000011027f89 */ /* 0x001e2400000e0000 */
[----:B0-----:R-:W-:-:S05]  /*0630*/  SEL R2, R2, RZ, P0 ;  /* 0x000000ff02027207 */ /* 0x001fca0000000000 */
[----:B------:R-:W-:-:S05]  /*0640*/  IMAD.IADD R2, R2, 0x1, R17 ;  /* 0x0000000102027824 */ /* 0x000fca00078e0211 */
[----:B------:R-:W0:Y:S02]  /*0650*/  SHFL.UP PT, R3, R2, 0x2, 0x1800 ;  /* 0x0458000002037f89 */ /* 0x000e2400000e0000 */
[----:B0-----:R-:W-:Y:S02]  /*0660*/  SEL R3, R3, RZ, !P3 ;  /* 0x000000ff03037207 */ /* 0x001fe40005800000 */
[----:B------:R-:W-:-:S03]  /*0670*/  ISETP.GE.U32.AND P3, PT, R5, 0x4, PT ;  /* 0x000000040500780c */ /* 0x000fc60003f66070 */
[----:B------:R-:W-:-:S05]  /*0680*/  IMAD.IADD R3, R2, 0x1, R3 ;  /* 0x0000000102037824 */ /* 0x000fca00078e0203 */
[----:B------:R-:W0:Y:S02]  /*0690*/  SHFL.UP PT, R22, R3, 0x4, 0x1800 ;  /* 0x0498000003167f89 */ /* 0x000e2400000e0000 */
[----:B0-----:R-:W-:Y:S02]  /*06a0*/  SEL R22, R22, RZ, !P2 ;  /* 0x000000ff16167207 */ /* 0x001fe40005000000 */
[----:B------:R-:W-:-:S03]  /*06b0*/  ISETP.NE.AND P2, PT, R5, R12, PT ;  /* 0x0000000c0500720c */ /* 0x000fc60003f45270 */
[----:B------:R-:W-:-:S05]  /*06c0*/  IMAD.IADD R22, R3, 0x1, R22 ;  /* 0x0000000103167824 */ /* 0x000fca00078e0216 */
[----:B------:R-:W0:Y:S02]  /*06d0*/  SHFL.UP PT, R23, R22, 0x2, 0x1800 ;  /* 0x0458000016177f89 */ /* 0x000e2400000e0000 */
[----:B0-----:R-:W-:Y:S02]  /*06e0*/  SEL R23, R23, RZ, !P2 ;  /* 0x000000ff17177207 */ /* 0x001fe40005000000 */
[C---:B------:R-:W-:Y:S01]  /*06f0*/  ISETP.GE.U32.AND P2, PT, R4.reuse, UR8, PT ;  /* 0x0000000804007c0c */ /* 0x040fe2000bf46070 */
[----:B------:R-:W-:Y:S01]  /*0700*/  VIADD R4, R4, 0x100 ;  /* 0x0000010004047836 */ /* 0x000fe20000000000 */
[----:B------:R-:W-:Y:S02]  /*0710*/  SEL R23, R23, RZ, P3 ;  /* 0x000000ff17177207 */ /* 0x000fe40001800000 */
[----:B------:R-:W-:-:S03]  /*0720*/  ISETP.GT.U32.AND P3, PT, R5, 0x1, PT ;  /* 0x000000010500780c */ /* 0x000fc60003f64070 */
[----:B------:R-:W-:-:S05]  /*0730*/  IMAD.IADD R23, R22, 0x1, R23 ;  /* 0x0000000116177824 */ /* 0x000fca00078e0217 */
[----:B------:R-:W0:Y:S01]  /*0740*/  SHFL.UP PT, R2, R23, 0x1, 0x1800 ;  /* 0x0438000017027f89 */ /* 0x000e2200000e0000 */
[----:B------:R-:W1:Y:S01]  /*0750*/  @!P2 S2R R3, SR_CgaCtaId ;  /* 0x000000000003a919 */ /* 0x000e620000008800 */
[----:B0-----:R-:W-:Y:S02]  /*0760*/  SEL R2, R2, RZ, P3 ;  /* 0x000000ff02027207 */ /* 0x001fe40001800000 */
[----:B------:R-:W-:Y:S02]  /*0770*/  ISETP.GE.U32.AND P3, PT, R0, 0x20, PT ;  /* 0x000000200000780c */ /* 0x000fe40003f66070 */
[----:B------:R-:W-:Y:S02]  /*0780*/  SEL R2, R2, RZ, !P0 ;  /* 0x000000ff02027207 */ /* 0x000fe40004000000 */
[----:B------:R-:W-:-:S03]  /*0790*/  ISETP.NE.AND P0, PT, R0, 0xff, PT ;  /* 0x000000ff0000780c */ /* 0x000fc60003f05270 */
[----:B------:R-:W-:Y:S01]  /*07a0*/  IMAD.IADD R17, R23, 0x1, R2 ;  /* 0x0000000117117824 */ /* 0x000fe200078e0202 */
[----:B------:R-:W-:-:S04]  /*07b0*/  @!P2 MOV R2, 0x400 ;  /* 0x000004000002a802 */ /* 0x000fc80000000f00 */
[----:B------:R-:W-:Y:S01]  /*07c0*/  @!P1 STS [R16], R17 ;  /* 0x0000001110009388 */ /* 0x000fe20000000800 */
[----:B-1----:R-:W-:Y:S02]  /*07d0*/  @!P2 LEA R24, R3, R2, 0x18 ;  /* 0x000000020318a211 */ /* 0x002fe400078ec0ff */
[----:B------:R-:W0:Y:S08]  /*07e0*/  @!P2 LDC.64 R2, c[0x0][0x398] ;  /* 0x0000e600ff02ab82 */ /* 0x000e300000000a00 */
[----:B------:R-:W-:Y:S06]  /*07f0*/  BAR.SYNC.DEFER_BLOCKING 0x0 ;  /* 0x0000000000007b1d */ /* 0x000fec0000010000 */
[----:B------:R-:W1:Y:S01]  /*0800*/  @!P0 S2R R25, SR_CgaCtaId ;  /* 0x0000000000198919 */ /* 0x000e620000008800 */
[----:B0-----:R-:W-:Y:S01]  /*0810*/  @!P2 IMAD.WIDE R2, R9, 0x4, R2 ;  /* 0x000000040902a825 */ /* 0x001fe200078e0202 */
[----:B------:R-:W0:Y:S04]  /*0820*/  @P3 LDS R22, [R10+UR4+-0x4] ;  /* 0xfffffc040a163984 */ /* 0x000e280008000800 */
[----:B------:R-:W2:Y:S01]  /*0830*/  @!P2 LDS R24, [R24+0x20] ;  /* 0x000020001818a984 */ /* 0x000ea20000000800 */
[----:B0-----:R-:W-:Y:S01]  /*0840*/  @P3 IMAD.IADD R19, R19, 0x1, R22 ;  /* 0x0000000113133824 */ /* 0x001fe200078e0216 */
[----:B------:R-:W-:-:S03]  /*0850*/  @!P0 MOV R22, 0x400 ;  /* 0x0000040000168802 */ /* 0x000fc60000000f00 */
[----:B--2---:R-:W-:Y:S01]  /*0860*/  @!P2 IMAD.IADD R23, R24, 0x1, R19 ;  /* 0x000000011817a824 */ /* 0x004fe200078e0213 */
[----:B-1----:R-:W-:Y:S01]  /*0870*/  @!P0 LEA R25, R25, R22, 0x18 ;  /* 0x0000001619198211 */ /* 0x002fe200078ec0ff */
[----:B------:R-:W0:Y:S03]  /*0880*/  LDC R24, c[0x0][0x3ac] ;  /* 0x0000eb00ff187b82 */ /* 0x000e260000000800 */
[----:B------:R-:W-:Y:S05]  /*0890*/  @!P2 STG.E desc[UR6][R2.64], R23 ;  /* 0x000000170200a986 */ /* 0x000fea000c101906 */
[----:B------:R-:W-:Y:S01]  /*08a0*/  BAR.SYNC.DEFER_BLOCKING 0x0 ;  /* 0x0000000000007b1d */ /* 0x000fe20000010000 */
[----:B0-----:R-:W-:-:S05]  /*08b0*/  IMAD R9, R24, 0x100, R9 ;  /* 0x0000010018097824 */ /* 0x001fca00078e0209 */
[----:B------:R-:W0:Y:S02]  /*08c0*/  @!P0 LDS R22, [R25+0x20] ;  /* 0x0000200019168984 */ /* 0x000e240000000800 */
[----:B0-----:R-:W-:-:S05]  /*08d0*/  @!P0 IMAD.IADD R22, R22, 0x1, R19 ;  /* 0x0000000116168824 */ /* 0x001fca00078e0213 */
[----:B------:R0:W-:Y:S01]  /*08e0*/  @!P0 STS [R25+0x20], R22 ;  /* 0x0000201619008388 */ /* 0x0001e20000000800 */
[----:B------:R-:W-:-:S13]  /*08f0*/  ISETP.NE.AND P0, PT, R14, RZ, PT ;  /* 0x000000ff0e00720c */ /* 0x000fda0003f05270 */
[----:B0-----:R-:W-:Y:S05]  /*0900*/  @P0 BRA `(.L_x_0) ;  /* 0xfffffff800680947 */ /* 0x001fea000383ffff */
[----:B------:R-:W-:Y:S05]  /*0910*/  EXIT ;  /* 0x000000000000794d */ /* 0x000fea0003800000 */
.L_x_1:
[----:B------:R-:W-:-:S00]  /*0920*/  BRA `(.L_x_1) ;  /* 0xfffffffc00fc7947 */ /* 0x000fc0000383ffff */
[----:B------:R-:W-:-:S00]  /*0930*/  NOP ;  /* 0x0000000000007918 */ /* 0x000fc00000000000 */
        /* <DEDUP_REMOVED lines=12> */
.L_x_2:


//--------------------- .nv.shared.fused_dl_csum_kernel0 --------------------------
	.section	.nv.shared.fused_dl_csum_kernel0,"aw",@nobits
	.sectionflags	@""
	.align	4
.nv.shared.fused_dl_csum_kernel0:
	.zero		1060


//--------------------- .nv.shared.reserved.0     --------------------------
	.section	.nv.shared.reserved.0,"aw",@nobits
	.weak		__nv_reservedSMEM_offset_0_alias
	.size		__nv_reservedSMEM_offset_0_alias, 0, 64
	.other		__nv_reservedSMEM_offset_0_alias,@"STO_CUDA_RESERVED_SHARED STV_DEFAULT"
__nv_reservedSMEM_offset_0_alias:
	.zero		0
	.zero		64


//--------------------- .nv.constant0.fused_dl_csum_kernel0 --------------------------
	.section	.nv.constant0.fused_dl_csum_kernel0,"a",@progbits
	.sectionflags	@""
	.align	4
.nv.constant0.fused_dl_csum_kernel0:
	.zero		944


//--------------------- SYMBOLS --------------------------

	.type		.nv.reservedSmem.offset0,@object
	.size		.nv.reservedSmem.offset0,0x4
	.type		.nv.reservedSmem.cap,@object
	.size		.nv.reservedSmem.cap,0x4
